//
// Generated by NVIDIA NVVM Compiler
//
// Compiler Build ID: CL-36424714
// Cuda compilation tools, release 13.0, V13.0.88
// Based on NVVM 20.0.0
//

.version 9.0
.target sm_100
.address_size 64

	// .globl	_Z21Vector_Addition_BlockPKiS0_Pi

.visible .entry _Z21Vector_Addition_BlockPKiS0_Pi(
	.param .u64 .ptr .align 1 _Z21Vector_Addition_BlockPKiS0_Pi_param_0,
	.param .u64 .ptr .align 1 _Z21Vector_Addition_BlockPKiS0_Pi_param_1,
	.param .u64 .ptr .align 1 _Z21Vector_Addition_BlockPKiS0_Pi_param_2
)
{
	.reg .pred 	%p<2>;
	.reg .b32 	%r<6>;
	.reg .b64 	%rd<11>;

	ld.param.u64 	%rd1, [_Z21Vector_Addition_BlockPKiS0_Pi_param_0];
	ld.param.u64 	%rd2, [_Z21Vector_Addition_BlockPKiS0_Pi_param_1];
	ld.param.u64 	%rd3, [_Z21Vector_Addition_BlockPKiS0_Pi_param_2];
	mov.u32 	%r2, %ctaid.x;
	and.b32  	%r1, %r2, 65535;
	setp.gt.u32 	%p1, %r1, 4;
	@%p1 bra 	$L__BB0_2;
	cvta.to.global.u64 	%rd4, %rd1;
	cvta.to.global.u64 	%rd5, %rd2;
	cvta.to.global.u64 	%rd6, %rd3;
	mul.wide.u32 	%rd7, %r1, 4;
	add.s64 	%rd8, %rd4, %rd7;
	ld.global.u32 	%r3, [%rd8];
	add.s64 	%rd9, %rd5, %rd7;
	ld.global.u32 	%r4, [%rd9];
	add.s32 	%r5, %r4, %r3;
	add.s64 	%rd10, %rd6, %rd7;
	st.global.u32 	[%rd10], %r5;
$L__BB0_2:
	ret;

}
	// .globl	_Z22Vector_Addition_ThreadPKiS0_Pi
.visible .entry _Z22Vector_Addition_ThreadPKiS0_Pi(
	.param .u64 .ptr .align 1 _Z22Vector_Addition_ThreadPKiS0_Pi_param_0,
	.param .u64 .ptr .align 1 _Z22Vector_Addition_ThreadPKiS0_Pi_param_1,
	.param .u64 .ptr .align 1 _Z22Vector_Addition_ThreadPKiS0_Pi_param_2
)
{
	.reg .pred 	%p<2>;
	.reg .b32 	%r<5>;
	.reg .b64 	%rd<11>;

	ld.param.u64 	%rd1, [_Z22Vector_Addition_ThreadPKiS0_Pi_param_0];
	ld.param.u64 	%rd2, [_Z22Vector_Addition_ThreadPKiS0_Pi_param_1];
	ld.param.u64 	%rd3, [_Z22Vector_Addition_ThreadPKiS0_Pi_param_2];
	mov.u32 	%r1, %tid.x;
	setp.gt.u32 	%p1, %r1, 4;
	@%p1 bra 	$L__BB1_2;
	cvta.to.global.u64 	%rd4, %rd1;
	cvta.to.global.u64 	%rd5, %rd2;
	cvta.to.global.u64 	%rd6, %rd3;
	mul.wide.u32 	%rd7, %r1, 4;
	add.s64 	%rd8, %rd4, %rd7;
	ld.global.u32 	%r2, [%rd8];
	add.s64 	%rd9, %rd5, %rd7;
	ld.global.u32 	%r3, [%rd9];
	add.s32 	%r4, %r3, %r2;
	add.s64 	%rd10, %rd6, %rd7;
	st.global.u32 	[%rd10], %r4;
$L__BB1_2:
	ret;

}


// ===== COMPILED SASS (sm_100) =====

	.target	sm_100

	.elftype	@"ET_EXEC"


//--------------------- .note.nv.tkinfo           --------------------------
	.section	.note.nv.tkinfo,"",@"SHT_NOTE"
	.sectionflags	@"SHF_NOTE_NV_TKINFO"
	.tkinfo
        /*0018*/ 	.word	0x00000002
        /*0030*/ 	.string	""
        /*0030*/ 	.string	"ptxas"
        /*0030*/ 	.string	"Cuda compilation tools, release 13.0, V13.0.88"
        /*0030*/ 	.string	"Build cuda_13.0.r13.0/compiler.36424714_0"
        /*0030*/ 	.string	"-arch sm_100 -m 64 "



//--------------------- .note.nv.cuinfo           --------------------------
	.section	.note.nv.cuinfo,"",@"SHT_NOTE"
	.sectionflags	@"SHF_NOTE_NV_CUINFO"
        /*0018*/ 	.short	0x0002
        /*001a*/ 	.short	0x0064
        /*001c*/ 	.short	0x0082
	.zero		2


//--------------------- .nv.info                  --------------------------
	.section	.nv.info,"",@"SHT_CUDA_INFO"
	.align	4


	//----- nvinfo : EIATTR_REGCOUNT
	.align		4
        /*0000*/ 	.byte	0x04, 0x2f
        /*0002*/ 	.short	(.L_1 - .L_0)
	.align		4
.L_0:
        /*0004*/ 	.word	index@(_Z21Vector_Addition_BlockPKiS0_Pi)
        /*0008*/ 	.word	0x0000000c


	//----- nvinfo : EIATTR_FRAME_SIZE
	.align		4
.L_1:
        /*000c*/ 	.byte	0x04, 0x11
        /*000e*/ 	.short	(.L_3 - .L_2)
	.align		4
.L_2:
        /*0010*/ 	.word	index@(_Z21Vector_Addition_BlockPKiS0_Pi)
        /*0014*/ 	.word	0x00000000


	//----- nvinfo : EIATTR_REGCOUNT
	.align		4
.L_3:
        /*0018*/ 	.byte	0x04, 0x2f
        /*001a*/ 	.short	(.L_5 - .L_4)
	.align		4
.L_4:
        /*001c*/ 	.word	index@(_Z22Vector_Addition_ThreadPKiS0_Pi)
        /*0020*/ 	.word	0x0000000c


	//----- nvinfo : EIATTR_FRAME_SIZE
	.align		4
.L_5:
        /*0024*/ 	.byte	0x04, 0x11
        /*0026*/ 	.short	(.L_7 - .L_6)
	.align		4
.L_6:
        /*0028*/ 	.word	index@(_Z22Vector_Addition_ThreadPKiS0_Pi)
        /*002c*/ 	.word	0x00000000


	//----- nvinfo : EIATTR_MIN_STACK_SIZE
	.align		4
.L_7:
        /*0030*/ 	.byte	0x04, 0x12
        /*0032*/ 	.short	(.L_9 - .L_8)
	.align		4
.L_8:
        /*0034*/ 	.word	index@(_Z22Vector_Addition_ThreadPKiS0_Pi)
        /*0038*/ 	.word	0x00000000


	//----- nvinfo : EIATTR_MIN_STACK_SIZE
	.align		4
.L_9:
        /*003c*/ 	.byte	0x04, 0x12
        /*003e*/ 	.short	(.L_11 - .L_10)
	.align		4
.L_10:
        /*0040*/ 	.word	index@(_Z21Vector_Addition_BlockPKiS0_Pi)
        /*0044*/ 	.word	0x00000000
.L_11:


//--------------------- .nv.compat                --------------------------
	.section	.nv.compat,"",@"SHT_CUDA_COMPAT_INFO"
	.align	4
        /*0000*/ 	.byte	0x02, 0x09, 0x00, 0x00, 0x02, 0x02, 0x01, 0x00, 0x02, 0x05, 0x05, 0x00, 0x03, 0x07, 0x01, 0x01
        /*0010*/ 	.byte	0x02, 0x03, 0x00, 0x00, 0x02, 0x06, 0x01, 0x00, 0x04, 0x0b, 0x08, 0x00, 0x09, 0x00, 0x00, 0x00
        /*0020*/ 	.byte	0x00, 0x00, 0x00, 0x00


//--------------------- .nv.info._Z22Vector_Addition_ThreadPKiS0_Pi --------------------------
	.section	.nv.info._Z22Vector_Addition_ThreadPKiS0_Pi,"",@"SHT_CUDA_INFO"
	.sectionflags	@""
	.align	4


	//----- nvinfo : EIATTR_CUDA_API_VERSION
	.align		4
        /*0000*/ 	.byte	0x04, 0x37
        /*0002*/ 	.short	(.L_13 - .L_12)
.L_12:
        /*0004*/ 	.word	0x00000082


	//----- nvinfo : EIATTR_KPARAM_INFO
	.align		4
.L_13:
        /*0008*/ 	.byte	0x04, 0x17
        /*000a*/ 	.short	(.L_15 - .L_14)
.L_14:
        /*000c*/ 	.word	0x00000000
        /*0010*/ 	.short	0x0002
        /*0012*/ 	.short	0x0010
        /*0014*/ 	.byte	0x00, 0xf5, 0x21, 0x00


	//----- nvinfo : EIATTR_KPARAM_INFO
	.align		4
.L_15:
        /*0018*/ 	.byte	0x04, 0x17
        /*001a*/ 	.short	(.L_17 - .L_16)
.L_16:
        /*001c*/ 	.word	0x00000000
        /*0020*/ 	.short	0x0001
        /*0022*/ 	.short	0x0008
        /*0024*/ 	.byte	0x00, 0xf5, 0x21, 0x00


	//----- nvinfo : EIATTR_KPARAM_INFO
	.align		4
.L_17:
        /*0028*/ 	.byte	0x04, 0x17
        /*002a*/ 	.short	(.L_19 - .L_18)
.L_18:
        /*002c*/ 	.word	0x00000000
        /*0030*/ 	.short	0x0000
        /*0032*/ 	.short	0x0000
        /*0034*/ 	.byte	0x00, 0xf5, 0x21, 0x00


	//----- nvinfo : EIATTR_SPARSE_MMA_MASK
	.align		4
.L_19:
        /*0038*/ 	.byte	0x03, 0x50
        /*003a*/ 	.short	0x0000


	//----- nvinfo : EIATTR_MAXREG_COUNT
	.align		4
        /*003c*/ 	.byte	0x03, 0x1b
        /*003e*/ 	.short	0x00ff


	//----- nvinfo : EIATTR_MERCURY_ISA_VERSION
	.align		4
        /*0040*/ 	.byte	0x03, 0x5f
        /*0042*/ 	.short	0x0101


	//----- nvinfo : EIATTR_VRC_CTA_INIT_COUNT
	.align		4
        /*0044*/ 	.byte	0x02, 0x4a
	.zero		1
	.zero		1


	//----- nvinfo : EIATTR_EXIT_INSTR_OFFSETS
	.align		4
        /*0048*/ 	.byte	0x04, 0x1c
        /*004a*/ 	.short	(.L_21 - .L_20)


	//   ....[0]....
.L_20:
        /*004c*/ 	.word	0x00000030


	//   ....[1]....
        /*0050*/ 	.word	0x000000f0


	//----- nvinfo : EIATTR_CBANK_PARAM_SIZE
	.align		4
.L_21:
        /*0054*/ 	.byte	0x03, 0x19
        /*0056*/ 	.short	0x0018


	//----- nvinfo : EIATTR_PARAM_CBANK
	.align		4
        /*0058*/ 	.byte	0x04, 0x0a
        /*005a*/ 	.short	(.L_23 - .L_22)
	.align		4
.L_22:
        /*005c*/ 	.word	index@(.nv.constant0._Z22Vector_Addition_ThreadPKiS0_Pi)
        /*0060*/ 	.short	0x0380
        /*0062*/ 	.short	0x0018


	//----- nvinfo : EIATTR_SW_WAR
	.align		4
.L_23:
        /*0064*/ 	.byte	0x04, 0x36
        /*0066*/ 	.short	(.L_25 - .L_24)
.L_24:
        /*0068*/ 	.word	0x00000008
.L_25:


//--------------------- .nv.info._Z21Vector_Addition_BlockPKiS0_Pi --------------------------
	.section	.nv.info._Z21Vector_Addition_BlockPKiS0_Pi,"",@"SHT_CUDA_INFO"
	.sectionflags	@""
	.align	4


	//----- nvinfo : EIATTR_CUDA_API_VERSION
	.align		4
        /*0000*/ 	.byte	0x04, 0x37
        /*0002*/ 	.short	(.L_27 - .L_26)
.L_26:
        /*0004*/ 	.word	0x00000082


	//----- nvinfo : EIATTR_KPARAM_INFO
	.align		4
.L_27:
        /*0008*/ 	.byte	0x04, 0x17
        /*000a*/ 	.short	(.L_29 - .L_28)
.L_28:
        /*000c*/ 	.word	0x00000000
        /*0010*/ 	.short	0x0002
        /*0012*/ 	.short	0x0010
        /*0014*/ 	.byte	0x00, 0xf5, 0x21, 0x00


	//----- nvinfo : EIATTR_KPARAM_INFO
	.align		4
.L_29:
        /*0018*/ 	.byte	0x04, 0x17
        /*001a*/ 	.short	(.L_31 - .L_30)
.L_30:
        /*001c*/ 	.word	0x00000000
        /*0020*/ 	.short	0x0001
        /*0022*/ 	.short	0x0008
        /*0024*/ 	.byte	0x00, 0xf5, 0x21, 0x00


	//----- nvinfo : EIATTR_KPARAM_INFO
	.align		4
.L_31:
        /*0028*/ 	.byte	0x04, 0x17
        /*002a*/ 	.short	(.L_33 - .L_32)
.L_32:
        /*002c*/ 	.word	0x00000000
        /*0030*/ 	.short	0x0000
        /*0032*/ 	.short	0x0000
        /*0034*/ 	.byte	0x00, 0xf5, 0x21, 0x00


	//----- nvinfo : EIATTR_SPARSE_MMA_MASK
	.align		4
.L_33:
        /*0038*/ 	.byte	0x03, 0x50
        /*003a*/ 	.short	0x0000


	//----- nvinfo : EIATTR_MAXREG_COUNT
	.align		4
        /*003c*/ 	.byte	0x03, 0x1b
        /*003e*/ 	.short	0x00ff


	//----- nvinfo : EIATTR_MERCURY_ISA_VERSION
	.align		4
        /*0040*/ 	.byte	0x03, 0x5f
        /*0042*/ 	.short	0x0101


	//----- nvinfo : EIATTR_VRC_CTA_INIT_COUNT
	.align		4
        /*0044*/ 	.byte	0x02, 0x4a
	.zero		1
	.zero		1


	//----- nvinfo : EIATTR_EXIT_INSTR_OFFSETS
	.align		4
        /*0048*/ 	.byte	0x04, 0x1c
        /*004a*/ 	.short	(.L_35 - .L_34)


	//   ....[0]....
.L_34:
        /*004c*/ 	.word	0x00000040


	//   ....[1]....
        /*0050*/ 	.word	0x00000100


	//----- nvinfo : EIATTR_CBANK_PARAM_SIZE
	.align		4
.L_35:
        /*0054*/ 	.byte	0x03, 0x19
        /*0056*/ 	.short	0x0018


	//----- nvinfo : EIATTR_PARAM_CBANK
	.align		4
        /*0058*/ 	.byte	0x04, 0x0a
        /*005a*/ 	.short	(.L_37 - .L_36)
	.align		4
.L_36:
        /*005c*/ 	.word	index@(.nv.constant0._Z21Vector_Addition_BlockPKiS0_Pi)
        /*0060*/ 	.short	0x0380
        /*0062*/ 	.short	0x0018


	//----- nvinfo : EIATTR_SW_WAR
	.align		4
.L_37:
        /*0064*/ 	.byte	0x04, 0x36
        /*0066*/ 	.short	(.L_39 - .L_38)
.L_38:
        /*0068*/ 	.word	0x00000008
.L_39:


//--------------------- .nv.callgraph             --------------------------
	.section	.nv.callgraph,"",@"SHT_CUDA_CALLGRAPH"
	.align	4
	.sectionentsize	8
	.align		4
        /*0000*/ 	.word	0x00000000
	.align		4
        /*0004*/ 	.word	0xffffffff
	.align		4
        /*0008*/ 	.word	0x00000000
	.align		4
        /*000c*/ 	.word	0xfffffffe
	.align		4
        /*0010*/ 	.word	0x00000000
	.align		4
        /*0014*/ 	.word	0xfffffffd
	.align		4
        /*0018*/ 	.word	0x00000000
	.align		4
        /*001c*/ 	.word	0xfffffffc


//--------------------- .text._Z22Vector_Addition_ThreadPKiS0_Pi --------------------------
	.section	.text._Z22Vector_Addition_ThreadPKiS0_Pi,"ax",@progbits
	.align	128
        .global         _Z22Vector_Addition_ThreadPKiS0_Pi
        .type           _Z22Vector_Addition_ThreadPKiS0_Pi,@function
        .size           _Z22Vector_Addition_ThreadPKiS0_Pi,(.L_x_2 - _Z22Vector_Addition_ThreadPKiS0_Pi)
        .other          _Z22Vector_Addition_ThreadPKiS0_Pi,@"STO_CUDA_ENTRY STV_DEFAULT"
_Z22Vector_Addition_ThreadPKiS0_Pi:
.text._Z22Vector_Addition_ThreadPKiS0_Pi:
[----:B------:R-:W-:Y:S01]  /*0000*/  LDC R1, c[0x0][0x37c] ;  /* 0x0000df00ff017b82 */ /* 0x000fe20000000800 */
[----:B------:R-:W0:Y:S02]  /*0010*/  S2R R9, SR_TID.X ;  /* 0x0000000000097919 */ /* 0x000e240000002100 */
[----:B0-----:R-:W-:-:S13]  /*0020*/  ISETP.GT.U32.AND P0, PT, R9, 0x4, PT ;  /* 0x000000040900780c */ /* 0x001fda0003f04070 */
[----:B------:R-:W-:Y:S05]  /*0030*/  @P0 EXIT ;  /* 0x000000000000094d */ /* 0x000fea0003800000 */
[----:B------:R-:W0:Y:S01]  /*0040*/  LDC.64 R2, c[0x0][0x380] ;  /* 0x0000e000ff027b82 */ /* 0x000e220000000a00 */
[----:B------:R-:W1:Y:S07]  /*0050*/  LDCU.64 UR4, c[0x0][0x358] ;  /* 0x00006b00ff0477ac */ /* 0x000e6e0008000a00 */
[----:B------:R-:W2:Y:S08]  /*0060*/  LDC.64 R4, c[0x0][0x388] ;  /* 0x0000e200ff047b82 */ /* 0x000eb00000000a00 */
[----:B------:R-:W3:Y:S01]  /*0070*/  LDC.64 R6, c[0x0][0x390] ;  /* 0x0000e400ff067b82 */ /* 0x000ee20000000a00 */
[----:B0-----:R-:W-:-:S06]  /*0080*/  IMAD.WIDE.U32 R2, R9, 0x4, R2 ;  /* 0x0000000409027825 */ /* 0x001fcc00078e0002 */
[----:B-1----:R-:W4:Y:S01]  /*0090*/  LDG.E R2, desc[UR4][R2.64] ;  /* 0x0000000402027981 */ /* 0x002f22000c1e1900 */
[----:B--2---:R-:W-:-:S06]  /*00a0*/  IMAD.WIDE.U32 R4, R9, 0x4, R4 ;  /* 0x0000000409047825 */ /* 0x004fcc00078e0004 */
[----:B------:R-:W4:Y:S01]  /*00b0*/  LDG.E R5, desc[UR4][R4.64] ;  /* 0x0000000404057981 */ /* 0x000f22000c1e1900 */
[----:B---3--:R-:W-:Y:S01]  /*00c0*/  IMAD.WIDE.U32 R6, R9, 0x4, R6 ;  /* 0x0000000409067825 */ /* 0x008fe200078e0006 */
[----:B----4-:R-:W-:-:S05]  /*00d0*/  IADD3 R9, PT, PT, R2, R5, RZ ;  /* 0x0000000502097210 */ /* 0x010fca0007ffe0ff */
[----:B------:R-:W-:Y:S01]  /*00e0*/  STG.E desc[UR4][R6.64], R9 ;  /* 0x0000000906007986 */ /* 0x000fe2000c101904 */
[----:B------:R-:W-:Y:S05]  /*00f0*/  EXIT ;  /* 0x000000000000794d */ /* 0x000fea0003800000 */
.L_x_0:
[----:B------:R-:W-:-:S00]  /*0100*/  BRA `(.L_x_0) ;  /* 0xfffffffc00fc7947 */ /* 0x000fc0000383ffff */
[----:B------:R-:W-:-:S00]  /*0110*/  NOP ;  /* 0x0000000000007918 */ /* 0x000fc00000000000 */
        /* <DEDUP_REMOVED lines=14> */
.L_x_2:


//--------------------- .text._Z21Vector_Addition_BlockPKiS0_Pi --------------------------
	.section	.text._Z21Vector_Addition_BlockPKiS0_Pi,"ax",@progbits
	.align	128
        .global         _Z21Vector_Addition_BlockPKiS0_Pi
        .type           _Z21Vector_Addition_BlockPKiS0_Pi,@function
        .size           _Z21Vector_Addition_BlockPKiS0_Pi,(.L_x_3 - _Z21Vector_Addition_BlockPKiS0_Pi)
        .other          _Z21Vector_Addition_BlockPKiS0_Pi,@"STO_CUDA_ENTRY STV_DEFAULT"
_Z21Vector_Addition_BlockPKiS0_Pi:
.text._Z21Vector_Addition_BlockPKiS0_Pi:
[----:B------:R-:W-:Y:S01]  /*0000*/  LDC R1, c[0x0][0x37c] ;  /* 0x0000df00ff017b82 */ /* 0x000fe20000000800 */
[----:B------:R-:W0:Y:S02]  /*0010*/  S2R R9, SR_CTAID.X ;  /* 0x0000000000097919 */ /* 0x000e240000002500 */
[----:B0-----:R-:W-:-:S04]  /*0020*/  LOP3.LUT R9, R9, 0xffff, RZ, 0xc0, !PT ;  /* 0x0000ffff09097812 */ /* 0x001fc800078ec0ff */
[----:B------:R-:W-:-:S13]  /*0030*/  ISETP.GT.U32.AND P0, PT, R9, 0x4, PT ;  /* 0x000000040900780c */ /* 0x000fda0003f04070 */
        /* <DEDUP_REMOVED lines=13> */
.L_x_1:
        /* <DEDUP_REMOVED lines=15> */
.L_x_3:


//--------------------- .nv.shared.reserved.0     --------------------------
	.section	.nv.shared.reserved.0,"aw",@nobits
	.weak		__nv_reservedSMEM_offset_0_alias
	.size		__nv_reservedSMEM_offset_0_alias, 0, 64
	.other		__nv_reservedSMEM_offset_0_alias,@"STO_CUDA_RESERVED_SHARED STV_DEFAULT"
__nv_reservedSMEM_offset_0_alias:
	.zero		0
	.zero		64


//--------------------- .nv.constant0._Z22Vector_Addition_ThreadPKiS0_Pi --------------------------
	.section	.nv.constant0._Z22Vector_Addition_ThreadPKiS0_Pi,"a",@progbits
	.sectionflags	@""
	.align	4
.nv.constant0._Z22Vector_Addition_ThreadPKiS0_Pi:
	.zero		920


//--------------------- .nv.constant0._Z21Vector_Addition_BlockPKiS0_Pi --------------------------
	.section	.nv.constant0._Z21Vector_Addition_BlockPKiS0_Pi,"a",@progbits
	.sectionflags	@""
	.align	4
.nv.constant0._Z21Vector_Addition_BlockPKiS0_Pi:
	.zero		920


//--------------------- SYMBOLS --------------------------

	.type		.nv.reservedSmem.offset0,@object
	.size		.nv.reservedSmem.offset0,0x4
